//
// Generated by NVIDIA NVVM Compiler
//
// Compiler Build ID: CL-36424714
// Cuda compilation tools, release 13.0, V13.0.88
// Based on NVVM 20.0.0
//

.version 9.0
.target sm_100
.address_size 64

	// .globl	_Z10square_fxnPii

.visible .entry _Z10square_fxnPii(
	.param .u64 .ptr .align 1 _Z10square_fxnPii_param_0,
	.param .u32 _Z10square_fxnPii_param_1
)
{
	.reg .pred 	%p<3>;
	.reg .b32 	%r<9>;
	.reg .b64 	%rd<5>;

	ld.param.u64 	%rd2, [_Z10square_fxnPii_param_0];
	ld.param.u32 	%r5, [_Z10square_fxnPii_param_1];
	mov.u32 	%r8, %tid.x;
	setp.ge.s32 	%p1, %r8, %r5;
	@%p1 bra 	$L__BB0_3;
	mov.u32 	%r2, %ntid.x;
	cvta.to.global.u64 	%rd1, %rd2;
$L__BB0_2:
	mul.wide.s32 	%rd3, %r8, 4;
	add.s64 	%rd4, %rd1, %rd3;
	ld.global.u32 	%r6, [%rd4];
	mul.lo.s32 	%r7, %r6, %r6;
	st.global.u32 	[%rd4], %r7;
	add.s32 	%r8, %r8, %r2;
	setp.lt.s32 	%p2, %r8, %r5;
	@%p2 bra 	$L__BB0_2;
$L__BB0_3:
	ret;

}


// ===== COMPILED SASS (sm_100) =====

	.target	sm_100

	.elftype	@"ET_EXEC"


//--------------------- .note.nv.tkinfo           --------------------------
	.section	.note.nv.tkinfo,"",@"SHT_NOTE"
	.sectionflags	@"SHF_NOTE_NV_TKINFO"
	.tkinfo
        /*0018*/ 	.word	0x00000002
        /*0030*/ 	.string	""
        /*0030*/ 	.string	"ptxas"
        /*0030*/ 	.string	"Cuda compilation tools, release 13.0, V13.0.88"
        /*0030*/ 	.string	"Build cuda_13.0.r13.0/compiler.36424714_0"
        /*0030*/ 	.string	"-arch sm_100 -m 64 "



//--------------------- .note.nv.cuinfo           --------------------------
	.section	.note.nv.cuinfo,"",@"SHT_NOTE"
	.sectionflags	@"SHF_NOTE_NV_CUINFO"
        /*0018*/ 	.short	0x0002
        /*001a*/ 	.short	0x0064
        /*001c*/ 	.short	0x0082
	.zero		2


//--------------------- .nv.info                  --------------------------
	.section	.nv.info,"",@"SHT_CUDA_INFO"
	.align	4


	//----- nvinfo : EIATTR_REGCOUNT
	.align		4
        /*0000*/ 	.byte	0x04, 0x2f
        /*0002*/ 	.short	(.L_1 - .L_0)
	.align		4
.L_0:
        /*0004*/ 	.word	index@(_Z10square_fxnPii)
        /*0008*/ 	.word	0x0000000c


	//----- nvinfo : EIATTR_FRAME_SIZE
	.align		4
.L_1:
        /*000c*/ 	.byte	0x04, 0x11
        /*000e*/ 	.short	(.L_3 - .L_2)
	.align		4
.L_2:
        /*0010*/ 	.word	index@(_Z10square_fxnPii)
        /*0014*/ 	.word	0x00000000


	//----- nvinfo : EIATTR_MIN_STACK_SIZE
	.align		4
.L_3:
        /*0018*/ 	.byte	0x04, 0x12
        /*001a*/ 	.short	(.L_5 - .L_4)
	.align		4
.L_4:
        /*001c*/ 	.word	index@(_Z10square_fxnPii)
        /*0020*/ 	.word	0x00000000
.L_5:


//--------------------- .nv.compat                --------------------------
	.section	.nv.compat,"",@"SHT_CUDA_COMPAT_INFO"
	.align	4
        /*0000*/ 	.byte	0x02, 0x09, 0x00, 0x00, 0x02, 0x02, 0x01, 0x00, 0x02, 0x05, 0x05, 0x00, 0x03, 0x07, 0x01, 0x01
        /*0010*/ 	.byte	0x02, 0x03, 0x00, 0x00, 0x02, 0x06, 0x01, 0x00, 0x04, 0x0b, 0x08, 0x00, 0x09, 0x00, 0x00, 0x00
        /*0020*/ 	.byte	0x00, 0x00, 0x00, 0x00


//--------------------- .nv.info._Z10square_fxnPii --------------------------
	.section	.nv.info._Z10square_fxnPii,"",@"SHT_CUDA_INFO"
	.sectionflags	@""
	.align	4


	//----- nvinfo : EIATTR_CUDA_API_VERSION
	.align		4
        /*0000*/ 	.byte	0x04, 0x37
        /*0002*/ 	.short	(.L_7 - .L_6)
.L_6:
        /*0004*/ 	.word	0x00000082


	//----- nvinfo : EIATTR_KPARAM_INFO
	.align		4
.L_7:
        /*0008*/ 	.byte	0x04, 0x17
        /*000a*/ 	.short	(.L_9 - .L_8)
.L_8:
        /*000c*/ 	.word	0x00000000
        /*0010*/ 	.short	0x0001
        /*0012*/ 	.short	0x0008
        /*0014*/ 	.byte	0x00, 0xf0, 0x11, 0x00


	//----- nvinfo : EIATTR_KPARAM_INFO
	.align		4
.L_9:
        /*0018*/ 	.byte	0x04, 0x17
        /*001a*/ 	.short	(.L_11 - .L_10)
.L_10:
        /*001c*/ 	.word	0x00000000
        /*0020*/ 	.short	0x0000
        /*0022*/ 	.short	0x0000
        /*0024*/ 	.byte	0x00, 0xf5, 0x21, 0x00


	//----- nvinfo : EIATTR_SPARSE_MMA_MASK
	.align		4
.L_11:
        /*0028*/ 	.byte	0x03, 0x50
        /*002a*/ 	.short	0x0000


	//----- nvinfo : EIATTR_MAXREG_COUNT
	.align		4
        /*002c*/ 	.byte	0x03, 0x1b
        /*002e*/ 	.short	0x00ff


	//----- nvinfo : EIATTR_MERCURY_ISA_VERSION
	.align		4
        /*0030*/ 	.byte	0x03, 0x5f
        /*0032*/ 	.short	0x0101


	//----- nvinfo : EIATTR_VRC_CTA_INIT_COUNT
	.align		4
        /*0034*/ 	.byte	0x02, 0x4a
	.zero		1
	.zero		1


	//----- nvinfo : EIATTR_EXIT_INSTR_OFFSETS
	.align		4
        /*0038*/ 	.byte	0x04, 0x1c
        /*003a*/ 	.short	(.L_13 - .L_12)


	//   ....[0]....
.L_12:
        /*003c*/ 	.word	0x00000040


	//   ....[1]....
        /*0040*/ 	.word	0x000000f0


	//----- nvinfo : EIATTR_CRS_STACK_SIZE
	.align		4
.L_13:
        /*0044*/ 	.byte	0x04, 0x1e
        /*0046*/ 	.short	(.L_15 - .L_14)
.L_14:
        /*0048*/ 	.word	0x00000000


	//----- nvinfo : EIATTR_CBANK_PARAM_SIZE
	.align		4
.L_15:
        /*004c*/ 	.byte	0x03, 0x19
        /*004e*/ 	.short	0x000c


	//----- nvinfo : EIATTR_PARAM_CBANK
	.align		4
        /*0050*/ 	.byte	0x04, 0x0a
        /*0052*/ 	.short	(.L_17 - .L_16)
	.align		4
.L_16:
        /*0054*/ 	.word	index@(.nv.constant0._Z10square_fxnPii)
        /*0058*/ 	.short	0x0380
        /*005a*/ 	.short	0x000c


	//----- nvinfo : EIATTR_SW_WAR
	.align		4
.L_17:
        /*005c*/ 	.byte	0x04, 0x36
        /*005e*/ 	.short	(.L_19 - .L_18)
.L_18:
        /*0060*/ 	.word	0x00000008
.L_19:


//--------------------- .nv.callgraph             --------------------------
	.section	.nv.callgraph,"",@"SHT_CUDA_CALLGRAPH"
	.align	4
	.sectionentsize	8
	.align		4
        /*0000*/ 	.word	0x00000000
	.align		4
        /*0004*/ 	.word	0xffffffff
	.align		4
        /*0008*/ 	.word	0x00000000
	.align		4
        /*000c*/ 	.word	0xfffffffe
	.align		4
        /*0010*/ 	.word	0x00000000
	.align		4
        /*0014*/ 	.word	0xfffffffd
	.align		4
        /*0018*/ 	.word	0x00000000
	.align		4
        /*001c*/ 	.word	0xfffffffc


//--------------------- .text._Z10square_fxnPii   --------------------------
	.section	.text._Z10square_fxnPii,"ax",@progbits
	.align	128
        .global         _Z10square_fxnPii
        .type           _Z10square_fxnPii,@function
        .size           _Z10square_fxnPii,(.L_x_2 - _Z10square_fxnPii)
        .other          _Z10square_fxnPii,@"STO_CUDA_ENTRY STV_DEFAULT"
_Z10square_fxnPii:
.text._Z10square_fxnPii:
[----:B------:R-:W-:Y:S01]  /*0000*/  LDC R1, c[0x0][0x37c] ;  /* 0x0000df00ff017b82 */ /* 0x000fe20000000800 */
[----:B------:R-:W0:Y:S01]  /*0010*/  S2R R7, SR_TID.X ;  /* 0x0000000000077919 */ /* 0x000e220000002100 */
[----:B------:R-:W0:Y:S02]  /*0020*/  LDCU UR5, c[0x0][0x388] ;  /* 0x00007100ff0577ac */ /* 0x000e240008000800 */
[----:B0-----:R-:W-:-:S13]  /*0030*/  ISETP.GE.AND P0, PT, R7, UR5, PT ;  /* 0x0000000507007c0c */ /* 0x001fda000bf06270 */
[----:B------:R-:W-:Y:S05]  /*0040*/  @P0 EXIT ;  /* 0x000000000000094d */ /* 0x000fea0003800000 */
[----:B------:R-:W0:Y:S01]  /*0050*/  LDC.64 R4, c[0x0][0x380] ;  /* 0x0000e000ff047b82 */ /* 0x000e220000000a00 */
[----:B------:R-:W1:Y:S01]  /*0060*/  LDCU UR4, c[0x0][0x360] ;  /* 0x00006c00ff0477ac */ /* 0x000e620008000800 */
[----:B------:R-:W2:Y:S02]  /*0070*/  LDCU.64 UR6, c[0x0][0x358] ;  /* 0x00006b00ff0677ac */ /* 0x000ea40008000a00 */
.L_x_0:
[----:B0--3--:R-:W-:-:S05]  /*0080*/  IMAD.WIDE R2, R7, 0x4, R4 ;  /* 0x0000000407027825 */ /* 0x009fca00078e0204 */
[----:B--2---:R-:W2:Y:S01]  /*0090*/  LDG.E R0, desc[UR6][R2.64] ;  /* 0x0000000602007981 */ /* 0x004ea2000c1e1900 */
[----:B-1----:R-:W-:-:S04]  /*00a0*/  IADD3 R7, PT, PT, R7, UR4, RZ ;  /* 0x0000000407077c10 */ /* 0x002fc8000fffe0ff */
[----:B------:R-:W-:Y:S01]  /*00b0*/  ISETP.GE.AND P0, PT, R7, UR5, PT ;  /* 0x0000000507007c0c */ /* 0x000fe2000bf06270 */
[----:B--2---:R-:W-:-:S05]  /*00c0*/  IMAD R9, R0, R0, RZ ;  /* 0x0000000000097224 */ /* 0x004fca00078e02ff */
[----:B------:R3:W-:Y:S07]  /*00d0*/  STG.E desc[UR6][R2.64], R9 ;  /* 0x0000000902007986 */ /* 0x0007ee000c101906 */
[----:B------:R-:W-:Y:S05]  /*00e0*/  @!P0 BRA `(.L_x_0) ;  /* 0xfffffffc00e48947 */ /* 0x000fea000383ffff */
[----:B------:R-:W-:Y:S05]  /*00f0*/  EXIT ;  /* 0x000000000000794d */ /* 0x000fea0003800000 */
.L_x_1:
[----:B------:R-:W-:-:S00]  /*0100*/  BRA `(.L_x_1) ;  /* 0xfffffffc00fc7947 */ /* 0x000fc0000383ffff */
[----:B------:R-:W-:-:S00]  /*0110*/  NOP ;  /* 0x0000000000007918 */ /* 0x000fc00000000000 */
        /* <DEDUP_REMOVED lines=14> */
.L_x_2:


//--------------------- .nv.shared.reserved.0     --------------------------
	.section	.nv.shared.reserved.0,"aw",@nobits
	.weak		__nv_reservedSMEM_offset_0_alias
	.size		__nv_reservedSMEM_offset_0_alias, 0, 64
	.other		__nv_reservedSMEM_offset_0_alias,@"STO_CUDA_RESERVED_SHARED STV_DEFAULT"
__nv_reservedSMEM_offset_0_alias:
	.zero		0
	.zero		64


//--------------------- .nv.constant0._Z10square_fxnPii --------------------------
	.section	.nv.constant0._Z10square_fxnPii,"a",@progbits
	.sectionflags	@""
	.align	4
.nv.constant0._Z10square_fxnPii:
	.zero		908


//--------------------- SYMBOLS --------------------------

	.type		.nv.reservedSmem.offset0,@object
	.size		.nv.reservedSmem.offset0,0x4
